	.headerflags	@"EF_CUDA_TEXMODE_UNIFIED EF_CUDA_64BIT_ADDRESS EF_CUDA_ACCELERATORS EF_CUDA_SM90 EF_CUDA_VIRTUAL_SM(EF_CUDA_SM90)"
	.elftype	@"ET_EXEC"


//--------------------- .nv.info                  --------------------------
	.section	.nv.info,"",@"SHT_CUDA_INFO"
	.align	4


	//----- nvinfo : EIATTR_REGCOUNT
	.align		4
        /*0000*/ 	.byte	0x04, 0x2f
        /*0002*/ 	.short	(.L_3 - .L_2)
	.align		4
.L_2:
        /*0004*/ 	.word	index@(triton_poi_fused_cat_relu_threshold_backward_2)
        /*0008*/ 	.word	0x0000001e


	//----- nvinfo : EIATTR_MIN_STACK_SIZE
	.align		4
.L_3:
        /*000c*/ 	.byte	0x04, 0x12
        /*000e*/ 	.short	(.L_5 - .L_4)
	.align		4
.L_4:
        /*0010*/ 	.word	index@(triton_poi_fused_cat_relu_threshold_backward_2)
        /*0014*/ 	.word	0x00000000


	//----- nvinfo : EIATTR_FRAME_SIZE
	.align		4
.L_5:
        /*0018*/ 	.byte	0x04, 0x11
        /*001a*/ 	.short	(.L_7 - .L_6)
	.align		4
.L_6:
        /*001c*/ 	.word	index@(triton_poi_fused_cat_relu_threshold_backward_2)
        /*0020*/ 	.word	0x00000000


	//----- nvinfo : EIATTR_MIN_STACK_SIZE
	.align		4
.L_7:
        /*0024*/ 	.byte	0x04, 0x12
        /*0026*/ 	.short	(.L_9 - .L_8)
	.align		4
.L_8:
        /*0028*/ 	.word	index@(triton_poi_fused_cat_relu_threshold_backward_2)
        /*002c*/ 	.word	0x00000000
.L_9:


//--------------------- .nv.info.triton_poi_fused_cat_relu_threshold_backward_2 --------------------------
	.section	.nv.info.triton_poi_fused_cat_relu_threshold_backward_2,"",@"SHT_CUDA_INFO"
	.sectionflags	@""
	.align	4


	//----- nvinfo : EIATTR_CUDA_API_VERSION
	.align		4
        /*0000*/ 	.byte	0x04, 0x37
        /*0002*/ 	.short	(.L_11 - .L_10)
.L_10:
        /*0004*/ 	.word	0x0000007c


	//----- nvinfo : EIATTR_KPARAM_INFO
	.align		4
.L_11:
        /*0008*/ 	.byte	0x04, 0x17
        /*000a*/ 	.short	(.L_13 - .L_12)
.L_12:
        /*000c*/ 	.word	0x00000000
        /*0010*/ 	.short	0x000c
        /*0012*/ 	.short	0x0060
        /*0014*/ 	.byte	0x00, 0xf0, 0x11, 0x00


	//----- nvinfo : EIATTR_KPARAM_INFO
	.align		4
.L_13:
        /*0018*/ 	.byte	0x04, 0x17
        /*001a*/ 	.short	(.L_15 - .L_14)
.L_14:
        /*001c*/ 	.word	0x00000000
        /*0020*/ 	.short	0x000b
        /*0022*/ 	.short	0x0058
        /*0024*/ 	.byte	0x00, 0xf4, 0x21, 0x00


	//----- nvinfo : EIATTR_KPARAM_INFO
	.align		4
.L_15:
        /*0028*/ 	.byte	0x04, 0x17
        /*002a*/ 	.short	(.L_17 - .L_16)
.L_16:
        /*002c*/ 	.word	0x00000000
        /*0030*/ 	.short	0x000a
        /*0032*/ 	.short	0x0050
        /*0034*/ 	.byte	0x00, 0xf4, 0x21, 0x00


	//----- nvinfo : EIATTR_KPARAM_INFO
	.align		4
.L_17:
        /*0038*/ 	.byte	0x04, 0x17
        /*003a*/ 	.short	(.L_19 - .L_18)
.L_18:
        /*003c*/ 	.word	0x00000000
        /*0040*/ 	.short	0x0009
        /*0042*/ 	.short	0x0048
        /*0044*/ 	.byte	0x00, 0xf4, 0x21, 0x00


	//----- nvinfo : EIATTR_KPARAM_INFO
	.align		4
.L_19:
        /*0048*/ 	.byte	0x04, 0x17
        /*004a*/ 	.short	(.L_21 - .L_20)
.L_20:
        /*004c*/ 	.word	0x00000000
        /*0050*/ 	.short	0x0008
        /*0052*/ 	.short	0x0040
        /*0054*/ 	.byte	0x00, 0xf4, 0x21, 0x00


	//----- nvinfo : EIATTR_KPARAM_INFO
	.align		4
.L_21:
        /*0058*/ 	.byte	0x04, 0x17
        /*005a*/ 	.short	(.L_23 - .L_22)
.L_22:
        /*005c*/ 	.word	0x00000000
        /*0060*/ 	.short	0x0007
        /*0062*/ 	.short	0x0038
        /*0064*/ 	.byte	0x00, 0xf4, 0x21, 0x00


	//----- nvinfo : EIATTR_KPARAM_INFO
	.align		4
.L_23:
        /*0068*/ 	.byte	0x04, 0x17
        /*006a*/ 	.short	(.L_25 - .L_24)
.L_24:
        /*006c*/ 	.word	0x00000000
        /*0070*/ 	.short	0x0006
        /*0072*/ 	.short	0x0030
        /*0074*/ 	.byte	0x00, 0xf4, 0x21, 0x00


	//----- nvinfo : EIATTR_KPARAM_INFO
	.align		4
.L_25:
        /*0078*/ 	.byte	0x04, 0x17
        /*007a*/ 	.short	(.L_27 - .L_26)
.L_26:
        /*007c*/ 	.word	0x00000000
        /*0080*/ 	.short	0x0005
        /*0082*/ 	.short	0x0028
        /*0084*/ 	.byte	0x00, 0xf4, 0x21, 0x00


	//----- nvinfo : EIATTR_KPARAM_INFO
	.align		4
.L_27:
        /*0088*/ 	.byte	0x04, 0x17
        /*008a*/ 	.short	(.L_29 - .L_28)
.L_28:
        /*008c*/ 	.word	0x00000000
        /*0090*/ 	.short	0x0004
        /*0092*/ 	.short	0x0020
        /*0094*/ 	.byte	0x00, 0xf4, 0x21, 0x00


	//----- nvinfo : EIATTR_KPARAM_INFO
	.align		4
.L_29:
        /*0098*/ 	.byte	0x04, 0x17
        /*009a*/ 	.short	(.L_31 - .L_30)
.L_30:
        /*009c*/ 	.word	0x00000000
        /*00a0*/ 	.short	0x0003
        /*00a2*/ 	.short	0x0018
        /*00a4*/ 	.byte	0x00, 0xf4, 0x21, 0x00


	//----- nvinfo : EIATTR_KPARAM_INFO
	.align		4
.L_31:
        /*00a8*/ 	.byte	0x04, 0x17
        /*00aa*/ 	.short	(.L_33 - .L_32)
.L_32:
        /*00ac*/ 	.word	0x00000000
        /*00b0*/ 	.short	0x0002
        /*00b2*/ 	.short	0x0010
        /*00b4*/ 	.byte	0x00, 0xf4, 0x21, 0x00


	//----- nvinfo : EIATTR_KPARAM_INFO
	.align		4
.L_33:
        /*00b8*/ 	.byte	0x04, 0x17
        /*00ba*/ 	.short	(.L_35 - .L_34)
.L_34:
        /*00bc*/ 	.word	0x00000000
        /*00c0*/ 	.short	0x0001
        /*00c2*/ 	.short	0x0008
        /*00c4*/ 	.byte	0x00, 0xf4, 0x21, 0x00


	//----- nvinfo : EIATTR_KPARAM_INFO
	.align		4
.L_35:
        /*00c8*/ 	.byte	0x04, 0x17
        /*00ca*/ 	.short	(.L_37 - .L_36)
.L_36:
        /*00cc*/ 	.word	0x00000000
        /*00d0*/ 	.short	0x0000
        /*00d2*/ 	.short	0x0000
        /*00d4*/ 	.byte	0x00, 0xf4, 0x21, 0x00


	//----- nvinfo : EIATTR_SPARSE_MMA_MASK
	.align		4
.L_37:
        /*00d8*/ 	.byte	0x03, 0x50
        /*00da*/ 	.short	0x0000


	//----- nvinfo : EIATTR_MAXREG_COUNT
	.align		4
        /*00dc*/ 	.byte	0x03, 0x1b
        /*00de*/ 	.short	0x00ff


	//----- nvinfo : EIATTR_EXIT_INSTR_OFFSETS
	.align		4
        /*00e0*/ 	.byte	0x04, 0x1c
        /*00e2*/ 	.short	(.L_39 - .L_38)


	//   ....[0]....
.L_38:
        /*00e4*/ 	.word	0x000006f0


	//   ....[1]....
        /*00e8*/ 	.word	0x00000710


	//----- nvinfo : EIATTR_REQNTID
	.align		4
.L_39:
        /*00ec*/ 	.byte	0x04, 0x10
        /*00ee*/ 	.short	(.L_41 - .L_40)
.L_40:
        /*00f0*/ 	.word	0x00000080
        /*00f4*/ 	.word	0x00000001
        /*00f8*/ 	.word	0x00000001


	//----- nvinfo : EIATTR_CBANK_PARAM_SIZE
	.align		4
.L_41:
        /*00fc*/ 	.byte	0x03, 0x19
        /*00fe*/ 	.short	0x0064


	//----- nvinfo : EIATTR_PARAM_CBANK
	.align		4
        /*0100*/ 	.byte	0x04, 0x0a
        /*0102*/ 	.short	(.L_43 - .L_42)
	.align		4
.L_42:
        /*0104*/ 	.word	index@(.nv.constant0.triton_poi_fused_cat_relu_threshold_backward_2)
        /*0108*/ 	.short	0x0210
        /*010a*/ 	.short	0x0064


	//----- nvinfo : EIATTR_SW_WAR
	.align		4
.L_43:
        /*010c*/ 	.byte	0x04, 0x36
        /*010e*/ 	.short	(.L_45 - .L_44)
.L_44:
        /*0110*/ 	.word	0x00000008
.L_45:


//--------------------- .nv.callgraph             --------------------------
	.section	.nv.callgraph,"",@"SHT_CUDA_CALLGRAPH"
	.align	4
	.sectionentsize	8
	.align		4
        /*0000*/ 	.word	0x00000000
	.align		4
        /*0004*/ 	.word	0xffffffff
	.align		4
        /*0008*/ 	.word	0x00000000
	.align		4
        /*000c*/ 	.word	0xfffffffe
	.align		4
        /*0010*/ 	.word	0x00000000
	.align		4
        /*0014*/ 	.word	0xfffffffd
	.align		4
        /*0018*/ 	.word	0x00000000
	.align		4
        /*001c*/ 	.word	0xfffffffc


//--------------------- .nv.constant4             --------------------------
	.section	.nv.constant4,"a",@progbits
	.align	8
	.align		8
.nv.constant4:
        /*0000*/ 	.dword	_$_str
	.align		8
        /*0008*/ 	.dword	_$_str_$_2


//--------------------- .text.triton_poi_fused_cat_relu_threshold_backward_2 --------------------------
	.section	.text.triton_poi_fused_cat_relu_threshold_backward_2,"ax",@progbits
	.align	128
        .global         triton_poi_fused_cat_relu_threshold_backward_2
        .type           triton_poi_fused_cat_relu_threshold_backward_2,@function
        .size           triton_poi_fused_cat_relu_threshold_backward_2,(.L_x_1 - triton_poi_fused_cat_relu_threshold_backward_2)
        .other          triton_poi_fused_cat_relu_threshold_backward_2,@"STO_CUDA_ENTRY STV_DEFAULT"
triton_poi_fused_cat_relu_threshold_backward_2:
.text.triton_poi_fused_cat_relu_threshold_backward_2:
[----:B------:R-:W0:Y:S01]  /*0000*/  LDC R1, c[0x0][0x28] ;  /* 0x00000a00ff017b82 */ /* 0x000e220000000800 */
[----:B------:R-:W1:Y:S01]  /*0010*/  S2R R0, SR_TID.X ;  /* 0x0000000000007919 */ /* 0x000e620000002100 */
[----:B------:R-:W-:Y:S01]  /*0020*/  IMAD.MOV.U32 R14, RZ, RZ, RZ ;  /* 0x000000ffff0e7224 */ /* 0x000fe200078e00ff */
[----:B------:R-:W-:Y:S01]  /*0030*/  ULDC.64 UR4, c[0x0][0x208] ;  /* 0x0000820000047ab9 */ /* 0x000fe20000000a00 */
[----:B------:R-:W2:Y:S01]  /*0040*/  S2R R3, SR_CTAID.X ;  /* 0x0000000000037919 */ /* 0x000ea20000002500 */
[----:B------:R-:W-:-:S03]  /*0050*/  IMAD.MOV.U32 R16, RZ, RZ, RZ ;  /* 0x000000ffff107224 */ /* 0x000fc600078e00ff */
[----:B------:R-:W3:Y:S08]  /*0060*/  LDC.64 R22, c[0x0][0x218] ;  /* 0x00008600ff167b82 */ /* 0x000ef00000000a00 */
[----:B------:R-:W4:Y:S08]  /*0070*/  LDC.64 R6, c[0x0][0x220] ;  /* 0x00008800ff067b82 */ /* 0x000f300000000a00 */
[----:B------:R-:W5:Y:S08]  /*0080*/  LDC.64 R20, c[0x0][0x240] ;  /* 0x00009000ff147b82 */ /* 0x000f700000000a00 */
[----:B------:R-:W3:Y:S01]  /*0090*/  LDC.64 R10, c[0x0][0x230] ;  /* 0x00008c00ff0a7b82 */ /* 0x000ee20000000a00 */
[----:B------:R-:W-:Y:S01]  /*00a0*/  MOV R24, RZ ;  /* 0x000000ff00187202 */ /* 0x000fe20000000f00 */
[----:B------:R-:W-:Y:S01]  /*00b0*/  ULDC.64 UR6, c[0x0][0x268] ;  /* 0x00009a0000067ab9 */ /* 0x000fe20000000a00 */
[----:B-1----:R-:W-:-:S05]  /*00c0*/  LOP3.LUT R0, R0, 0x7f, RZ, 0xc0, !PT ;  /* 0x0000007f00007812 */ /* 0x002fca00078ec0ff */
[----:B--2---:R-:W-:Y:S02]  /*00d0*/  IMAD R0, R3, 0x80, R0 ;  /* 0x0000008003007824 */ /* 0x004fe400078e0200 */
[----:B------:R-:W1:Y:S03]  /*00e0*/  LDC.64 R2, c[0x0][0x228] ;  /* 0x00008a00ff027b82 */ /* 0x000e660000000a00 */
[----:B------:R-:W-:Y:S02]  /*00f0*/  SHF.R.S32.HI R9, RZ, 0x1f, R0 ;  /* 0x0000001fff097819 */ /* 0x000fe40000011400 */
[----:B------:R-:W-:Y:S02]  /*0100*/  ISETP.GE.AND P0, PT, R0, 0x200, PT ;  /* 0x000002000000780c */ /* 0x000fe40003f06270 */
[----:B------:R-:W-:-:S04]  /*0110*/  LEA.HI R8, R9, R0, RZ, 0x4 ;  /* 0x0000000009087211 */ /* 0x000fc800078f20ff */
[----:B------:R-:W-:-:S04]  /*0120*/  SHF.R.S32.HI R15, RZ, 0x4, R8 ;  /* 0x00000004ff0f7819 */ /* 0x000fc80000011408 */
[----:B------:R-:W-:-:S04]  /*0130*/  LEA.HI R4, R15, R15, RZ, 0x3 ;  /* 0x0000000f0f047211 */ /* 0x000fc800078f18ff */
[----:B------:R-:W-:-:S05]  /*0140*/  LOP3.LUT R4, R4, 0xfffffff8, RZ, 0xc0, !PT ;  /* 0xfffffff804047812 */ /* 0x000fca00078ec0ff */
[----:B------:R-:W-:Y:S02]  /*0150*/  IMAD.IADD R15, R15, 0x1, -R4 ;  /* 0x000000010f0f7824 */ /* 0x000fe400078e0a04 */
[----:B------:R-:W2:Y:S02]  /*0160*/  LDC.64 R4, c[0x0][0x250] ;  /* 0x00009400ff047b82 */ /* 0x000ea40000000a00 */
[C---:B-1----:R-:W-:Y:S01]  /*0170*/  IMAD.WIDE R2, R15.reuse, 0x4, R2 ;  /* 0x000000040f027825 */ /* 0x042fe200078e0202 */
[C---:B------:R-:W-:Y:S02]  /*0180*/  ISETP.GE.AND P1, PT, R15.reuse, 0x4, PT ;  /* 0x000000040f00780c */ /* 0x040fe40003f26270 */
[----:B------:R-:W-:Y:S02]  /*0190*/  ISETP.GT.AND P2, PT, R15, 0x3, !P0 ;  /* 0x000000030f00780c */ /* 0x000fe40004744270 */
[----:B------:R-:W-:-:S13]  /*01a0*/  ISETP.LT.AND P3, PT, R0, 0x200, !P1 ;  /* 0x000002000000780c */ /* 0x000fda0004f61270 */
[----:B------:R1:W5:Y:S01]  /*01b0*/  @P3 LDG.E.EL R14, desc[UR4][R2.64] ;  /* 0x00000004020e3981 */ /* 0x000362000c2e1900 */
[----:B--2---:R-:W-:-:S05]  /*01c0*/  IMAD.WIDE R4, R15, 0x4, R4 ;  /* 0x000000040f047825 */ /* 0x004fca00078e0204 */
[----:B------:R2:W5:Y:S01]  /*01d0*/  @P2 LDG.E.EL R16, desc[UR4][R4.64+-0x10] ;  /* 0xfffff00404102981 */ /* 0x000562000c2e1900 */
[----:B------:R-:W-:Y:S01]  /*01e0*/  LEA.HI R9, R9, R0, RZ, 0x7 ;  /* 0x0000000009097211 */ /* 0x000fe200078f38ff */
[----:B----4-:R-:W-:Y:S01]  /*01f0*/  IMAD.WIDE R26, R15, 0x4, R6 ;  /* 0x000000040f1a7825 */ /* 0x010fe200078e0206 */
[----:B------:R-:W-:Y:S02]  /*0200*/  LOP3.LUT R17, R8, 0xfffffff0, RZ, 0xc0, !PT ;  /* 0xfffffff008117812 */ /* 0x000fe400078ec0ff */
[----:B------:R-:W-:Y:S02]  /*0210*/  LOP3.LUT R13, R9, 0xffffff80, RZ, 0xc0, !PT ;  /* 0xffffff80090d7812 */ /* 0x000fe400078ec0ff */
[----:B-1----:R-:W-:Y:S02]  /*0220*/  SHF.R.S32.HI R2, RZ, 0x7, R9 ;  /* 0x00000007ff027819 */ /* 0x002fe40000011409 */
[----:B------:R-:W-:Y:S01]  /*0230*/  IADD3 R17, R0, -R17, RZ ;  /* 0x8000001100117210 */ /* 0x000fe20007ffe0ff */
[----:B------:R-:W-:Y:S01]  /*0240*/  IMAD.IADD R3, R0, 0x1, -R13 ;  /* 0x0000000100037824 */ /* 0x000fe200078e0a0d */
[----:B------:R-:W1:Y:S03]  /*0250*/  LDC.64 R8, c[0x0][0x238] ;  /* 0x00008e00ff087b82 */ /* 0x000e660000000a00 */
[----:B------:R-:W-:-:S02]  /*0260*/  IMAD R3, R2, 0x40, R3 ;  /* 0x0000004002037824 */ /* 0x000fc400078e0203 */
[----:B------:R-:W-:Y:S01]  /*0270*/  IMAD R18, R2, 0x40, R17 ;  /* 0x0000004002127824 */ /* 0x000fe200078e0211 */
[----:B------:R-:W-:Y:S01]  /*0280*/  HFMA2.MMA R17, -RZ, RZ, 0, 0 ;  /* 0x00000000ff117435 */ /* 0x000fe200000001ff */
[----:B---3--:R-:W-:Y:S01]  /*0290*/  IMAD.WIDE R22, R3, 0x4, R22 ;  /* 0x0000000403167825 */ /* 0x008fe200078e0216 */
[----:B------:R-:W3:Y:S03]  /*02a0*/  LDC.64 R12, c[0x0][0x248] ;  /* 0x00009200ff0c7b82 */ /* 0x000ee60000000a00 */
[----:B------:R-:W-:Y:S02]  /*02b0*/  IMAD R19, R15, 0x10, R18 ;  /* 0x000000100f137824 */ /* 0x000fe400078e0212 */
[----:B------:R-:W-:Y:S02]  /*02c0*/  IMAD.MOV.U32 R18, RZ, RZ, RZ ;  /* 0x000000ffff127224 */ /* 0x000fe400078e00ff */
[----:B------:R-:W-:Y:S01]  /*02d0*/  VIADD R7, R19, 0xffffffc0 ;  /* 0xffffffc013077836 */ /* 0x000fe20000000000 */
[----:B------:R-:W4:Y:S08]  /*02e0*/  LDC.64 R2, c[0x0][0x260] ;  /* 0x00009800ff027b82 */ /* 0x000f300000000a00 */
[----:B--2---:R-:W2:Y:S01]  /*02f0*/  LDC.64 R4, c[0x0][0x258] ;  /* 0x00009600ff047b82 */ /* 0x004ea20000000a00 */
[----:B------:R-:W-:Y:S01]  /*0300*/  IMAD.MOV.U32 R19, RZ, RZ, RZ ;  /* 0x000000ffff137224 */ /* 0x000fe200078e00ff */
[----:B------:R4:W5:Y:S02]  /*0310*/  @P3 LDG.E R17, desc[UR4][R22.64] ;  /* 0x0000000416113981 */ /* 0x000964000c1e1900 */
[----:B-----5:R-:W-:-:S04]  /*0320*/  IMAD.WIDE R6, R7, 0x4, R20 ;  /* 0x0000000407067825 */ /* 0x020fc800078e0214 */
[C---:B---3--:R-:W-:Y:S01]  /*0330*/  IMAD.WIDE R12, R15.reuse, 0x4, R12 ;  /* 0x000000040f0c7825 */ /* 0x048fe200078e020c */
[----:B------:R-:W3:Y:S01]  /*0340*/  @P3 LDG.E.EL R18, desc[UR4][R26.64] ;  /* 0x000000041a123981 */ /* 0x000ee2000c2e1900 */
[----:B------:R-:W-:Y:S02]  /*0350*/  CS2R R20, SRZ ;  /* 0x0000000000147805 */ /* 0x000fe4000001ff00 */
[C---:B0-----:R-:W-:Y:S01]  /*0360*/  IMAD.WIDE R10, R15.reuse, 0x4, R10 ;  /* 0x000000040f0a7825 */ /* 0x041fe200078e020a */
[----:B------:R-:W5:Y:S03]  /*0370*/  @P2 LDG.E.EL R19, desc[UR4][R12.64+-0x10] ;  /* 0xfffff0040c132981 */ /* 0x000f66000c2e1900 */
[----:B----4-:R-:W-:Y:S01]  /*0380*/  IMAD.WIDE R22, R15, 0x4, R2 ;  /* 0x000000040f167825 */ /* 0x010fe200078e0202 */
[----:B------:R-:W4:Y:S01]  /*0390*/  @P2 LDG.E R24, desc[UR4][R6.64] ;  /* 0x0000000406182981 */ /* 0x000f22000c1e1900 */
[----:B------:R-:W-:-:S02]  /*03a0*/  CS2R R2, SRZ ;  /* 0x0000000000027805 */ /* 0x000fc4000001ff00 */
[C---:B-1----:R-:W-:Y:S01]  /*03b0*/  IMAD.WIDE R8, R15.reuse, 0x4, R8 ;  /* 0x000000040f087825 */ /* 0x042fe200078e0208 */
[----:B------:R-:W4:Y:S03]  /*03c0*/  @P3 LDG.E.EL R20, desc[UR4][R10.64] ;  /* 0x000000040a143981 */ /* 0x000f26000c2e1900 */
[----:B--2---:R-:W-:Y:S01]  /*03d0*/  IMAD.WIDE R4, R15, 0x4, R4 ;  /* 0x000000040f047825 */ /* 0x004fe200078e0204 */
[----:B------:R0:W2:Y:S04]  /*03e0*/  @P3 LDG.E.EL R21, desc[UR4][R8.64] ;  /* 0x0000000408153981 */ /* 0x0000a8000c2e1900 */
[----:B------:R1:W2:Y:S04]  /*03f0*/  @P2 LDG.E.EL R2, desc[UR4][R4.64+-0x10] ;  /* 0xfffff00404022981 */ /* 0x0002a8000c2e1900 */
[----:B------:R-:W2:Y:S01]  /*0400*/  @P2 LDG.E.EL R3, desc[UR4][R22.64+-0x10] ;  /* 0xfffff00416032981 */ /* 0x000ea2000c2e1900 */
[----:B0-----:R-:W-:Y:S01]  /*0410*/  IMAD.MOV.U32 R9, RZ, RZ, 0x3e800000 ;  /* 0x3e800000ff097424 */ /* 0x001fe200078e00ff */
[----:B------:R-:W-:-:S05]  /*0420*/  SEL R14, R14, RZ, P3 ;  /* 0x000000ff0e0e7207 */ /* 0x000fca0001800000 */
[----:B------:R-:W-:-:S04]  /*0430*/  FADD R14, R14, 9.9999997473787516356e-06 ;  /* 0x3727c5ac0e0e7421 */ /* 0x000fc80000000000 */
[----:B------:R-:W0:Y:S01]  /*0440*/  MUFU.SQRT R10, R14 ;  /* 0x0000000e000a7308 */ /* 0x000e220000002000 */
[----:B------:R-:W-:-:S05]  /*0450*/  SEL R16, R16, RZ, P2 ;  /* 0x000000ff10107207 */ /* 0x000fca0001000000 */
[----:B------:R-:W-:-:S04]  /*0460*/  FADD R16, R16, 9.9999997473787516356e-06 ;  /* 0x3727c5ac10107421 */ /* 0x000fc80000000000 */
[----:B------:R-:W1:Y:S01]  /*0470*/  MUFU.SQRT R6, R16 ;  /* 0x0000001000067308 */ /* 0x000e620000002000 */
[C---:B0-----:R-:W-:Y:S02]  /*0480*/  FSETP.GT.AND P6, PT, R10.reuse, 8.50705917302346158658e+37, PT ;  /* 0x7e8000000a00780b */ /* 0x041fe40003fc4000 */
[----:B------:R-:W-:Y:S02]  /*0490*/  FSETP.GEU.AND P5, PT, R10, 1.175494350822287508e-38, PT ;  /* 0x008000000a00780b */ /* 0x000fe40003fae000 */
[----:B-1----:R-:W-:Y:S02]  /*04a0*/  FSEL R5, R9, 1, P6 ;  /* 0x3f80000009057808 */ /* 0x002fe40003000000 */
[----:B------:R-:W-:-:S07]  /*04b0*/  FSETP.GT.AND P4, PT, R6, 8.50705917302346158658e+37, PT ;  /* 0x7e8000000600780b */ /* 0x000fce0003f84000 */
[----:B------:R-:W-:Y:S01]  /*04c0*/  @P6 FMUL R10, R10, 0.25 ;  /* 0x3e8000000a0a6820 */ /* 0x000fe20000400000 */
[----:B------:R-:W-:-:S03]  /*04d0*/  FSETP.GEU.AND P6, PT, R6, 1.175494350822287508e-38, PT ;  /* 0x008000000600780b */ /* 0x000fc60003fce000 */
[----:B------:R-:W-:-:S06]  /*04e0*/  @!P5 FMUL R10, R10, 16777216 ;  /* 0x4b8000000a0ad820 */ /* 0x000fcc0000400000 */
[----:B------:R-:W0:Y:S01]  /*04f0*/  MUFU.RCP R10, R10 ;  /* 0x0000000a000a7308 */ /* 0x000e220000001000 */
[----:B------:R-:W-:-:S04]  /*0500*/  @P4 FMUL R6, R6, 0.25 ;  /* 0x3e80000006064820 */ /* 0x000fc80000400000 */
[----:B------:R-:W-:Y:S01]  /*0510*/  @!P6 FMUL R6, R6, 16777216 ;  /* 0x4b8000000606e820 */ /* 0x000fe20000400000 */
[----:B------:R-:W-:-:S03]  /*0520*/  @!P5 FMUL R5, R5, 16777216 ;  /* 0x4b8000000505d820 */ /* 0x000fc60000400000 */
[----:B------:R-:W1:Y:S01]  /*0530*/  MUFU.RCP R8, R6 ;  /* 0x0000000600087308 */ /* 0x000e620000001000 */
[----:B------:R-:W-:Y:S02]  /*0540*/  FSEL R9, R9, 1, P4 ;  /* 0x3f80000009097808 */ /* 0x000fe40002000000 */
[----:B------:R-:W-:Y:S01]  /*0550*/  SEL R7, R17, RZ, P3 ;  /* 0x000000ff11077207 */ /* 0x000fe20001800000 */
[----:B0-----:R-:W-:Y:S01]  /*0560*/  FMUL R12, R10, R5 ;  /* 0x000000050a0c7220 */ /* 0x001fe20000400000 */
[----:B---3--:R-:W-:Y:S01]  /*0570*/  SEL R18, R18, RZ, P3 ;  /* 0x000000ff12127207 */ /* 0x008fe20001800000 */
[----:B------:R-:W0:Y:S01]  /*0580*/  LDC.64 R4, c[0x0][0x210] ;  /* 0x00008400ff047b82 */ /* 0x000e220000000a00 */
[----:B-----5:R-:W-:Y:S01]  /*0590*/  SEL R19, R19, RZ, P2 ;  /* 0x000000ff13137207 */ /* 0x020fe20001000000 */
[----:B------:R-:W-:Y:S01]  /*05a0*/  @!P6 FMUL R9, R9, 16777216 ;  /* 0x4b8000000909e820 */ /* 0x000fe20000400000 */
[----:B----4-:R-:W-:Y:S01]  /*05b0*/  SEL R24, R24, RZ, P2 ;  /* 0x000000ff18187207 */ /* 0x010fe20001000000 */
[----:B------:R-:W-:Y:S01]  /*05c0*/  FADD R7, R7, -R18 ;  /* 0x8000001207077221 */ /* 0x000fe20000000000 */
[----:B------:R-:W-:Y:S01]  /*05d0*/  SEL R20, R20, RZ, P3 ;  /* 0x000000ff14147207 */ /* 0x000fe20001800000 */
[----:B-1----:R-:W-:-:S02]  /*05e0*/  FMUL R9, R8, R9 ;  /* 0x0000000908097220 */ /* 0x002fc40000400000 */
[----:B------:R-:W-:Y:S01]  /*05f0*/  FADD R6, R24, -R19 ;  /* 0x8000001318067221 */ /* 0x000fe20000000000 */
[----:B--2---:R-:W-:Y:S01]  /*0600*/  SEL R21, R21, RZ, P3 ;  /* 0x000000ff15157207 */ /* 0x004fe20001800000 */
[----:B------:R-:W-:Y:S01]  /*0610*/  FMUL R7, R12, R7 ;  /* 0x000000070c077220 */ /* 0x000fe20000400000 */
[----:B------:R-:W-:Y:S01]  /*0620*/  SEL R2, R2, RZ, P2 ;  /* 0x000000ff02027207 */ /* 0x000fe20001000000 */
[----:B------:R-:W-:Y:S01]  /*0630*/  FMUL R6, R6, R9 ;  /* 0x0000000906067220 */ /* 0x000fe20000400000 */
[----:B------:R-:W-:Y:S01]  /*0640*/  SEL R3, R3, RZ, P2 ;  /* 0x000000ff03037207 */ /* 0x000fe20001000000 */
[----:B------:R-:W-:-:S04]  /*0650*/  FFMA R7, R20, R7, R21 ;  /* 0x0000000714077223 */ /* 0x000fc80000000015 */
[----:B------:R-:W-:-:S05]  /*0660*/  @P1 FFMA R7, R6, R2, R3 ;  /* 0x0000000206071223 */ /* 0x000fca0000000003 */
[----:B------:R-:W-:Y:S01]  /*0670*/  FSETP.GEU.AND P1, PT, R7, RZ, PT ;  /* 0x000000ff0700720b */ /* 0x000fe20003f2e000 */
[----:B0-----:R-:W-:-:S03]  /*0680*/  IMAD.WIDE R4, R0, 0x4, R4 ;  /* 0x0000000400047825 */ /* 0x001fc600078e0204 */
[----:B------:R-:W-:Y:S02]  /*0690*/  FSEL R7, R7, RZ, P1 ;  /* 0x000000ff07077208 */ /* 0x000fe40000800000 */
[----:B------:R-:W-:Y:S02]  /*06a0*/  IADD3 R2, P1, R0, UR6, RZ ;  /* 0x0000000600027c10 */ /* 0x000fe4000ff3e0ff */
[----:B------:R-:W-:Y:S01]  /*06b0*/  FSETP.GTU.AND P2, PT, R7, RZ, PT ;  /* 0x000000ff0700720b */ /* 0x000fe20003f4c000 */
[----:B------:R0:W-:Y:S01]  /*06c0*/  @!P0 STG.E desc[UR4][R4.64], R7 ;  /* 0x0000000704008986 */ /* 0x0001e2000c101904 */
[----:B------:R-:W-:Y:S02]  /*06d0*/  LEA.HI.X.SX32 R3, R0, UR7, 0x1, P1 ;  /* 0x0000000700037c11 */ /* 0x000fe400088f0eff */
[----:B------:R-:W-:Y:S01]  /*06e0*/  SEL R9, RZ, 0x1, P2 ;  /* 0x00000001ff097807 */ /* 0x000fe20001000000 */
[----:B0-----:R-:W-:Y:S08]  /*06f0*/  @P0 EXIT ;  /* 0x000000000000094d */ /* 0x001ff00003800000 */
[----:B------:R-:W-:Y:S01]  /*0700*/  STG.E.U8 desc[UR4][R2.64], R9 ;  /* 0x0000000902007986 */ /* 0x000fe2000c101104 */
[----:B------:R-:W-:Y:S05]  /*0710*/  EXIT ;  /* 0x000000000000794d */ /* 0x000fea0003800000 */
.L_x_0:
[----:B------:R-:W-:-:S00]  /*0720*/  BRA `(.L_x_0) ;  /* 0xfffffffc00fc7947 */ /* 0x000fc0000383ffff */
[----:B------:R-:W-:-:S00]  /*0730*/  NOP ;  /* 0x0000000000007918 */ /* 0x000fc00000000000 */
        /* <DEDUP_REMOVED lines=12> */
.L_x_1:


//--------------------- .nv.global.init           --------------------------
	.section	.nv.global.init,"aw",@progbits
.nv.global.init:
	.type		_$_str,@object
	.size		_$_str,(_$_str_$_2 - _$_str)
_$_str:
        /*0000*/ 	.byte	0x5f, 0x5f, 0x43, 0x55, 0x44, 0x41, 0x5f, 0x46, 0x54, 0x5a, 0x00
	.type		_$_str_$_2,@object
	.size		_$_str_$_2,(.L_1 - _$_str_$_2)
_$_str_$_2:
        /*000b*/ 	.byte	0x5f, 0x5f, 0x43, 0x55, 0x44, 0x41, 0x5f, 0x50, 0x52, 0x45, 0x43, 0x5f, 0x53, 0x51, 0x52, 0x54
        /*001b*/ 	.byte	0x00
.L_1:


//--------------------- .nv.constant0.triton_poi_fused_cat_relu_threshold_backward_2 --------------------------
	.section	.nv.constant0.triton_poi_fused_cat_relu_threshold_backward_2,"a",@progbits
	.sectionflags	@""
	.align	4
.nv.constant0.triton_poi_fused_cat_relu_threshold_backward_2:
	.zero		628
